//
// Generated by NVIDIA NVVM Compiler
//
// Compiler Build ID: CL-36424714
// Cuda compilation tools, release 13.0, V13.0.88
// Based on NVVM 20.0.0
//

.version 9.0
.target sm_100
.address_size 64

	// .globl	_Z10add_kernelPdS_S_i

.visible .entry _Z10add_kernelPdS_S_i(
	.param .u64 .ptr .align 1 _Z10add_kernelPdS_S_i_param_0,
	.param .u64 .ptr .align 1 _Z10add_kernelPdS_S_i_param_1,
	.param .u64 .ptr .align 1 _Z10add_kernelPdS_S_i_param_2,
	.param .u32 _Z10add_kernelPdS_S_i_param_3
)
{
	.reg .pred 	%p<2>;
	.reg .b32 	%r<6>;
	.reg .b64 	%rd<11>;
	.reg .b64 	%fd<4>;

	ld.param.u64 	%rd1, [_Z10add_kernelPdS_S_i_param_0];
	ld.param.u64 	%rd2, [_Z10add_kernelPdS_S_i_param_1];
	ld.param.u64 	%rd3, [_Z10add_kernelPdS_S_i_param_2];
	ld.param.u32 	%r2, [_Z10add_kernelPdS_S_i_param_3];
	mov.u32 	%r3, %ctaid.x;
	mov.u32 	%r4, %ntid.x;
	mov.u32 	%r5, %tid.x;
	mad.lo.s32 	%r1, %r3, %r4, %r5;
	setp.ge.s32 	%p1, %r1, %r2;
	@%p1 bra 	$L__BB0_2;
	cvta.to.global.u64 	%rd4, %rd1;
	cvta.to.global.u64 	%rd5, %rd2;
	cvta.to.global.u64 	%rd6, %rd3;
	mul.wide.s32 	%rd7, %r1, 8;
	add.s64 	%rd8, %rd4, %rd7;
	ld.global.f64 	%fd1, [%rd8];
	add.s64 	%rd9, %rd5, %rd7;
	ld.global.f64 	%fd2, [%rd9];
	add.f64 	%fd3, %fd1, %fd2;
	add.s64 	%rd10, %rd6, %rd7;
	st.global.f64 	[%rd10], %fd3;
$L__BB0_2:
	ret;

}
	// .globl	_Z10sub_kernelPdS_S_i
.visible .entry _Z10sub_kernelPdS_S_i(
	.param .u64 .ptr .align 1 _Z10sub_kernelPdS_S_i_param_0,
	.param .u64 .ptr .align 1 _Z10sub_kernelPdS_S_i_param_1,
	.param .u64 .ptr .align 1 _Z10sub_kernelPdS_S_i_param_2,
	.param .u32 _Z10sub_kernelPdS_S_i_param_3
)
{
	.reg .pred 	%p<2>;
	.reg .b32 	%r<6>;
	.reg .b64 	%rd<11>;
	.reg .b64 	%fd<4>;

	ld.param.u64 	%rd1, [_Z10sub_kernelPdS_S_i_param_0];
	ld.param.u64 	%rd2, [_Z10sub_kernelPdS_S_i_param_1];
	ld.param.u64 	%rd3, [_Z10sub_kernelPdS_S_i_param_2];
	ld.param.u32 	%r2, [_Z10sub_kernelPdS_S_i_param_3];
	mov.u32 	%r3, %ctaid.x;
	mov.u32 	%r4, %ntid.x;
	mov.u32 	%r5, %tid.x;
	mad.lo.s32 	%r1, %r3, %r4, %r5;
	setp.ge.s32 	%p1, %r1, %r2;
	@%p1 bra 	$L__BB1_2;
	cvta.to.global.u64 	%rd4, %rd1;
	cvta.to.global.u64 	%rd5, %rd2;
	cvta.to.global.u64 	%rd6, %rd3;
	mul.wide.s32 	%rd7, %r1, 8;
	add.s64 	%rd8, %rd4, %rd7;
	ld.global.f64 	%fd1, [%rd8];
	add.s64 	%rd9, %rd5, %rd7;
	ld.global.f64 	%fd2, [%rd9];
	sub.f64 	%fd3, %fd1, %fd2;
	add.s64 	%rd10, %rd6, %rd7;
	st.global.f64 	[%rd10], %fd3;
$L__BB1_2:
	ret;

}
	// .globl	_Z10mul_kernelPdS_S_i
.visible .entry _Z10mul_kernelPdS_S_i(
	.param .u64 .ptr .align 1 _Z10mul_kernelPdS_S_i_param_0,
	.param .u64 .ptr .align 1 _Z10mul_kernelPdS_S_i_param_1,
	.param .u64 .ptr .align 1 _Z10mul_kernelPdS_S_i_param_2,
	.param .u32 _Z10mul_kernelPdS_S_i_param_3
)
{
	.reg .pred 	%p<2>;
	.reg .b32 	%r<6>;
	.reg .b64 	%rd<11>;
	.reg .b64 	%fd<4>;

	ld.param.u64 	%rd1, [_Z10mul_kernelPdS_S_i_param_0];
	ld.param.u64 	%rd2, [_Z10mul_kernelPdS_S_i_param_1];
	ld.param.u64 	%rd3, [_Z10mul_kernelPdS_S_i_param_2];
	ld.param.u32 	%r2, [_Z10mul_kernelPdS_S_i_param_3];
	mov.u32 	%r3, %ctaid.x;
	mov.u32 	%r4, %ntid.x;
	mov.u32 	%r5, %tid.x;
	mad.lo.s32 	%r1, %r3, %r4, %r5;
	setp.ge.s32 	%p1, %r1, %r2;
	@%p1 bra 	$L__BB2_2;
	cvta.to.global.u64 	%rd4, %rd1;
	cvta.to.global.u64 	%rd5, %rd2;
	cvta.to.global.u64 	%rd6, %rd3;
	mul.wide.s32 	%rd7, %r1, 8;
	add.s64 	%rd8, %rd4, %rd7;
	ld.global.f64 	%fd1, [%rd8];
	add.s64 	%rd9, %rd5, %rd7;
	ld.global.f64 	%fd2, [%rd9];
	mul.f64 	%fd3, %fd1, %fd2;
	add.s64 	%rd10, %rd6, %rd7;
	st.global.f64 	[%rd10], %fd3;
$L__BB2_2:
	ret;

}
	// .globl	_Z10div_kernelPdS_S_i
.visible .entry _Z10div_kernelPdS_S_i(
	.param .u64 .ptr .align 1 _Z10div_kernelPdS_S_i_param_0,
	.param .u64 .ptr .align 1 _Z10div_kernelPdS_S_i_param_1,
	.param .u64 .ptr .align 1 _Z10div_kernelPdS_S_i_param_2,
	.param .u32 _Z10div_kernelPdS_S_i_param_3
)
{
	.reg .pred 	%p<2>;
	.reg .b32 	%r<6>;
	.reg .b64 	%rd<11>;
	.reg .b64 	%fd<4>;

	ld.param.u64 	%rd1, [_Z10div_kernelPdS_S_i_param_0];
	ld.param.u64 	%rd2, [_Z10div_kernelPdS_S_i_param_1];
	ld.param.u64 	%rd3, [_Z10div_kernelPdS_S_i_param_2];
	ld.param.u32 	%r2, [_Z10div_kernelPdS_S_i_param_3];
	mov.u32 	%r3, %ctaid.x;
	mov.u32 	%r4, %ntid.x;
	mov.u32 	%r5, %tid.x;
	mad.lo.s32 	%r1, %r3, %r4, %r5;
	setp.ge.s32 	%p1, %r1, %r2;
	@%p1 bra 	$L__BB3_2;
	cvta.to.global.u64 	%rd4, %rd1;
	cvta.to.global.u64 	%rd5, %rd2;
	cvta.to.global.u64 	%rd6, %rd3;
	mul.wide.s32 	%rd7, %r1, 8;
	add.s64 	%rd8, %rd4, %rd7;
	ld.global.f64 	%fd1, [%rd8];
	add.s64 	%rd9, %rd5, %rd7;
	ld.global.f64 	%fd2, [%rd9];
	div.rn.f64 	%fd3, %fd1, %fd2;
	add.s64 	%rd10, %rd6, %rd7;
	st.global.f64 	[%rd10], %fd3;
$L__BB3_2:
	ret;

}


// ===== COMPILED SASS (sm_100) =====

	.target	sm_100

	.elftype	@"ET_EXEC"


//--------------------- .note.nv.tkinfo           --------------------------
	.section	.note.nv.tkinfo,"",@"SHT_NOTE"
	.sectionflags	@"SHF_NOTE_NV_TKINFO"
	.tkinfo
        /*0018*/ 	.word	0x00000002
        /*0030*/ 	.string	""
        /*0030*/ 	.string	"ptxas"
        /*0030*/ 	.string	"Cuda compilation tools, release 13.0, V13.0.88"
        /*0030*/ 	.string	"Build cuda_13.0.r13.0/compiler.36424714_0"
        /*0030*/ 	.string	"-arch sm_100 -m 64 "



//--------------------- .note.nv.cuinfo           --------------------------
	.section	.note.nv.cuinfo,"",@"SHT_NOTE"
	.sectionflags	@"SHF_NOTE_NV_CUINFO"
        /*0018*/ 	.short	0x0002
        /*001a*/ 	.short	0x0064
        /*001c*/ 	.short	0x0082
	.zero		2


//--------------------- .nv.info                  --------------------------
	.section	.nv.info,"",@"SHT_CUDA_INFO"
	.align	4


	//----- nvinfo : EIATTR_REGCOUNT
	.align		4
        /*0000*/ 	.byte	0x04, 0x2f
        /*0002*/ 	.short	(.L_1 - .L_0)
	.align		4
.L_0:
        /*0004*/ 	.word	index@(_Z10add_kernelPdS_S_i)
        /*0008*/ 	.word	0x0000000e


	//----- nvinfo : EIATTR_FRAME_SIZE
	.align		4
.L_1:
        /*000c*/ 	.byte	0x04, 0x11
        /*000e*/ 	.short	(.L_3 - .L_2)
	.align		4
.L_2:
        /*0010*/ 	.word	index@(_Z10add_kernelPdS_S_i)
        /*0014*/ 	.word	0x00000000


	//----- nvinfo : EIATTR_REGCOUNT
	.align		4
.L_3:
        /*0018*/ 	.byte	0x04, 0x2f
        /*001a*/ 	.short	(.L_5 - .L_4)
	.align		4
.L_4:
        /*001c*/ 	.word	index@(_Z10sub_kernelPdS_S_i)
        /*0020*/ 	.word	0x0000000e


	//----- nvinfo : EIATTR_FRAME_SIZE
	.align		4
.L_5:
        /*0024*/ 	.byte	0x04, 0x11
        /*0026*/ 	.short	(.L_7 - .L_6)
	.align		4
.L_6:
        /*0028*/ 	.word	index@(_Z10sub_kernelPdS_S_i)
        /*002c*/ 	.word	0x00000000


	//----- nvinfo : EIATTR_REGCOUNT
	.align		4
.L_7:
        /*0030*/ 	.byte	0x04, 0x2f
        /*0032*/ 	.short	(.L_9 - .L_8)
	.align		4
.L_8:
        /*0034*/ 	.word	index@(_Z10mul_kernelPdS_S_i)
        /*0038*/ 	.word	0x0000000e


	//----- nvinfo : EIATTR_FRAME_SIZE
	.align		4
.L_9:
        /*003c*/ 	.byte	0x04, 0x11
        /*003e*/ 	.short	(.L_11 - .L_10)
	.align		4
.L_10:
        /*0040*/ 	.word	index@(_Z10mul_kernelPdS_S_i)
        /*0044*/ 	.word	0x00000000


	//----- nvinfo : EIATTR_REGCOUNT
	.align		4
.L_11:
        /*0048*/ 	.byte	0x04, 0x2f
        /*004a*/ 	.short	(.L_13 - .L_12)
	.align		4
.L_12:
        /*004c*/ 	.word	index@(_Z10div_kernelPdS_S_i)
        /*0050*/ 	.word	0x00000019


	//----- nvinfo : EIATTR_FRAME_SIZE
	.align		4
.L_13:
        /*0054*/ 	.byte	0x04, 0x11
        /*0056*/ 	.short	(.L_15 - .L_14)
	.align		4
.L_14:
        /*0058*/ 	.word	index@($__internal_0_$__cuda_sm20_div_rn_f64_full)
        /*005c*/ 	.word	0x00000000


	//----- nvinfo : EIATTR_FRAME_SIZE
	.align		4
.L_15:
        /*0060*/ 	.byte	0x04, 0x11
        /*0062*/ 	.short	(.L_17 - .L_16)
	.align		4
.L_16:
        /*0064*/ 	.word	index@(_Z10div_kernelPdS_S_i)
        /*0068*/ 	.word	0x00000000


	//----- nvinfo : EIATTR_MIN_STACK_SIZE
	.align		4
.L_17:
        /*006c*/ 	.byte	0x04, 0x12
        /*006e*/ 	.short	(.L_19 - .L_18)
	.align		4
.L_18:
        /*0070*/ 	.word	index@(_Z10div_kernelPdS_S_i)
        /*0074*/ 	.word	0x00000000


	//----- nvinfo : EIATTR_MIN_STACK_SIZE
	.align		4
.L_19:
        /*0078*/ 	.byte	0x04, 0x12
        /*007a*/ 	.short	(.L_21 - .L_20)
	.align		4
.L_20:
        /*007c*/ 	.word	index@(_Z10mul_kernelPdS_S_i)
        /*0080*/ 	.word	0x00000000


	//----- nvinfo : EIATTR_MIN_STACK_SIZE
	.align		4
.L_21:
        /*0084*/ 	.byte	0x04, 0x12
        /*0086*/ 	.short	(.L_23 - .L_22)
	.align		4
.L_22:
        /*0088*/ 	.word	index@(_Z10sub_kernelPdS_S_i)
        /*008c*/ 	.word	0x00000000


	//----- nvinfo : EIATTR_MIN_STACK_SIZE
	.align		4
.L_23:
        /*0090*/ 	.byte	0x04, 0x12
        /*0092*/ 	.short	(.L_25 - .L_24)
	.align		4
.L_24:
        /*0094*/ 	.word	index@(_Z10add_kernelPdS_S_i)
        /*0098*/ 	.word	0x00000000
.L_25:


//--------------------- .nv.compat                --------------------------
	.section	.nv.compat,"",@"SHT_CUDA_COMPAT_INFO"
	.align	4
        /*0000*/ 	.byte	0x02, 0x09, 0x00, 0x00, 0x02, 0x02, 0x01, 0x00, 0x02, 0x05, 0x05, 0x00, 0x03, 0x07, 0x01, 0x01
        /*0010*/ 	.byte	0x02, 0x03, 0x00, 0x00, 0x02, 0x06, 0x01, 0x00, 0x04, 0x0b, 0x08, 0x00, 0x01, 0x00, 0x00, 0x00
        /*0020*/ 	.byte	0x00, 0x00, 0x00, 0x00


//--------------------- .nv.info._Z10div_kernelPdS_S_i --------------------------
	.section	.nv.info._Z10div_kernelPdS_S_i,"",@"SHT_CUDA_INFO"
	.sectionflags	@""
	.align	4


	//----- nvinfo : EIATTR_CUDA_API_VERSION
	.align		4
        /*0000*/ 	.byte	0x04, 0x37
        /*0002*/ 	.short	(.L_27 - .L_26)
.L_26:
        /*0004*/ 	.word	0x00000082


	//----- nvinfo : EIATTR_KPARAM_INFO
	.align		4
.L_27:
        /*0008*/ 	.byte	0x04, 0x17
        /*000a*/ 	.short	(.L_29 - .L_28)
.L_28:
        /*000c*/ 	.word	0x00000000
        /*0010*/ 	.short	0x0003
        /*0012*/ 	.short	0x0018
        /*0014*/ 	.byte	0x00, 0xf0, 0x11, 0x00


	//----- nvinfo : EIATTR_KPARAM_INFO
	.align		4
.L_29:
        /*0018*/ 	.byte	0x04, 0x17
        /*001a*/ 	.short	(.L_31 - .L_30)
.L_30:
        /*001c*/ 	.word	0x00000000
        /*0020*/ 	.short	0x0002
        /*0022*/ 	.short	0x0010
        /*0024*/ 	.byte	0x00, 0xf5, 0x21, 0x00


	//----- nvinfo : EIATTR_KPARAM_INFO
	.align		4
.L_31:
        /*0028*/ 	.byte	0x04, 0x17
        /*002a*/ 	.short	(.L_33 - .L_32)
.L_32:
        /*002c*/ 	.word	0x00000000
        /*0030*/ 	.short	0x0001
        /*0032*/ 	.short	0x0008
        /*0034*/ 	.byte	0x00, 0xf5, 0x21, 0x00


	//----- nvinfo : EIATTR_KPARAM_INFO
	.align		4
.L_33:
        /*0038*/ 	.byte	0x04, 0x17
        /*003a*/ 	.short	(.L_35 - .L_34)
.L_34:
        /*003c*/ 	.word	0x00000000
        /*0040*/ 	.short	0x0000
        /*0042*/ 	.short	0x0000
        /*0044*/ 	.byte	0x00, 0xf5, 0x21, 0x00


	//----- nvinfo : EIATTR_SPARSE_MMA_MASK
	.align		4
.L_35:
        /*0048*/ 	.byte	0x03, 0x50
        /*004a*/ 	.short	0x0000


	//----- nvinfo : EIATTR_MAXREG_COUNT
	.align		4
        /*004c*/ 	.byte	0x03, 0x1b
        /*004e*/ 	.short	0x00ff


	//----- nvinfo : EIATTR_MERCURY_ISA_VERSION
	.align		4
        /*0050*/ 	.byte	0x03, 0x5f
        /*0052*/ 	.short	0x0101


	//----- nvinfo : EIATTR_VRC_CTA_INIT_COUNT
	.align		4
        /*0054*/ 	.byte	0x02, 0x4a
	.zero		1
	.zero		1


	//----- nvinfo : EIATTR_EXIT_INSTR_OFFSETS
	.align		4
        /*0058*/ 	.byte	0x04, 0x1c
        /*005a*/ 	.short	(.L_37 - .L_36)


	//   ....[0]....
.L_36:
        /*005c*/ 	.word	0x00000070


	//   ....[1]....
        /*0060*/ 	.word	0x00000240


	//----- nvinfo : EIATTR_CRS_STACK_SIZE
	.align		4
.L_37:
        /*0064*/ 	.byte	0x04, 0x1e
        /*0066*/ 	.short	(.L_39 - .L_38)
.L_38:
        /*0068*/ 	.word	0x00000000


	//----- nvinfo : EIATTR_CBANK_PARAM_SIZE
	.align		4
.L_39:
        /*006c*/ 	.byte	0x03, 0x19
        /*006e*/ 	.short	0x001c


	//----- nvinfo : EIATTR_PARAM_CBANK
	.align		4
        /*0070*/ 	.byte	0x04, 0x0a
        /*0072*/ 	.short	(.L_41 - .L_40)
	.align		4
.L_40:
        /*0074*/ 	.word	index@(.nv.constant0._Z10div_kernelPdS_S_i)
        /*0078*/ 	.short	0x0380
        /*007a*/ 	.short	0x001c


	//----- nvinfo : EIATTR_SW_WAR
	.align		4
.L_41:
        /*007c*/ 	.byte	0x04, 0x36
        /*007e*/ 	.short	(.L_43 - .L_42)
.L_42:
        /*0080*/ 	.word	0x00000008
.L_43:


//--------------------- .nv.info._Z10mul_kernelPdS_S_i --------------------------
	.section	.nv.info._Z10mul_kernelPdS_S_i,"",@"SHT_CUDA_INFO"
	.sectionflags	@""
	.align	4


	//----- nvinfo : EIATTR_CUDA_API_VERSION
	.align		4
        /*0000*/ 	.byte	0x04, 0x37
        /*0002*/ 	.short	(.L_45 - .L_44)
.L_44:
        /*0004*/ 	.word	0x00000082


	//----- nvinfo : EIATTR_KPARAM_INFO
	.align		4
.L_45:
        /*0008*/ 	.byte	0x04, 0x17
        /*000a*/ 	.short	(.L_47 - .L_46)
.L_46:
        /*000c*/ 	.word	0x00000000
        /*0010*/ 	.short	0x0003
        /*0012*/ 	.short	0x0018
        /*0014*/ 	.byte	0x00, 0xf0, 0x11, 0x00


	//----- nvinfo : EIATTR_KPARAM_INFO
	.align		4
.L_47:
        /*0018*/ 	.byte	0x04, 0x17
        /*001a*/ 	.short	(.L_49 - .L_48)
.L_48:
        /*001c*/ 	.word	0x00000000
        /*0020*/ 	.short	0x0002
        /*0022*/ 	.short	0x0010
        /*0024*/ 	.byte	0x00, 0xf5, 0x21, 0x00


	//----- nvinfo : EIATTR_KPARAM_INFO
	.align		4
.L_49:
        /*0028*/ 	.byte	0x04, 0x17
        /*002a*/ 	.short	(.L_51 - .L_50)
.L_50:
        /*002c*/ 	.word	0x00000000
        /*0030*/ 	.short	0x0001
        /*0032*/ 	.short	0x0008
        /*0034*/ 	.byte	0x00, 0xf5, 0x21, 0x00


	//----- nvinfo : EIATTR_KPARAM_INFO
	.align		4
.L_51:
        /*0038*/ 	.byte	0x04, 0x17
        /*003a*/ 	.short	(.L_53 - .L_52)
.L_52:
        /*003c*/ 	.word	0x00000000
        /*0040*/ 	.short	0x0000
        /*0042*/ 	.short	0x0000
        /*0044*/ 	.byte	0x00, 0xf5, 0x21, 0x00


	//----- nvinfo : EIATTR_SPARSE_MMA_MASK
	.align		4
.L_53:
        /*0048*/ 	.byte	0x03, 0x50
        /*004a*/ 	.short	0x0000


	//----- nvinfo : EIATTR_MAXREG_COUNT
	.align		4
        /*004c*/ 	.byte	0x03, 0x1b
        /*004e*/ 	.short	0x00ff


	//----- nvinfo : EIATTR_MERCURY_ISA_VERSION
	.align		4
        /*0050*/ 	.byte	0x03, 0x5f
        /*0052*/ 	.short	0x0101


	//----- nvinfo : EIATTR_VRC_CTA_INIT_COUNT
	.align		4
        /*0054*/ 	.byte	0x02, 0x4a
	.zero		1
	.zero		1


	//----- nvinfo : EIATTR_EXIT_INSTR_OFFSETS
	.align		4
        /*0058*/ 	.byte	0x04, 0x1c
        /*005a*/ 	.short	(.L_55 - .L_54)


	//   ....[0]....
.L_54:
        /*005c*/ 	.word	0x00000070


	//   ....[1]....
        /*0060*/ 	.word	0x00000130


	//----- nvinfo : EIATTR_CBANK_PARAM_SIZE
	.align		4
.L_55:
        /*0064*/ 	.byte	0x03, 0x19
        /*0066*/ 	.short	0x001c


	//----- nvinfo : EIATTR_PARAM_CBANK
	.align		4
        /*0068*/ 	.byte	0x04, 0x0a
        /*006a*/ 	.short	(.L_57 - .L_56)
	.align		4
.L_56:
        /*006c*/ 	.word	index@(.nv.constant0._Z10mul_kernelPdS_S_i)
        /*0070*/ 	.short	0x0380
        /*0072*/ 	.short	0x001c


	//----- nvinfo : EIATTR_SW_WAR
	.align		4
.L_57:
        /*0074*/ 	.byte	0x04, 0x36
        /*0076*/ 	.short	(.L_59 - .L_58)
.L_58:
        /*0078*/ 	.word	0x00000008
.L_59:


//--------------------- .nv.info._Z10sub_kernelPdS_S_i --------------------------
	.section	.nv.info._Z10sub_kernelPdS_S_i,"",@"SHT_CUDA_INFO"
	.sectionflags	@""
	.align	4


	//----- nvinfo : EIATTR_CUDA_API_VERSION
	.align		4
        /*0000*/ 	.byte	0x04, 0x37
        /*0002*/ 	.short	(.L_61 - .L_60)
.L_60:
        /*0004*/ 	.word	0x00000082


	//----- nvinfo : EIATTR_KPARAM_INFO
	.align		4
.L_61:
        /*0008*/ 	.byte	0x04, 0x17
        /*000a*/ 	.short	(.L_63 - .L_62)
.L_62:
        /*000c*/ 	.word	0x00000000
        /*0010*/ 	.short	0x0003
        /*0012*/ 	.short	0x0018
        /*0014*/ 	.byte	0x00, 0xf0, 0x11, 0x00


	//----- nvinfo : EIATTR_KPARAM_INFO
	.align		4
.L_63:
        /*0018*/ 	.byte	0x04, 0x17
        /*001a*/ 	.short	(.L_65 - .L_64)
.L_64:
        /*001c*/ 	.word	0x00000000
        /*0020*/ 	.short	0x0002
        /*0022*/ 	.short	0x0010
        /*0024*/ 	.byte	0x00, 0xf5, 0x21, 0x00


	//----- nvinfo : EIATTR_KPARAM_INFO
	.align		4
.L_65:
        /*0028*/ 	.byte	0x04, 0x17
        /*002a*/ 	.short	(.L_67 - .L_66)
.L_66:
        /*002c*/ 	.word	0x00000000
        /*0030*/ 	.short	0x0001
        /*0032*/ 	.short	0x0008
        /*0034*/ 	.byte	0x00, 0xf5, 0x21, 0x00


	//----- nvinfo : EIATTR_KPARAM_INFO
	.align		4
.L_67:
        /*0038*/ 	.byte	0x04, 0x17
        /*003a*/ 	.short	(.L_69 - .L_68)
.L_68:
        /*003c*/ 	.word	0x00000000
        /*0040*/ 	.short	0x0000
        /*0042*/ 	.short	0x0000
        /*0044*/ 	.byte	0x00, 0xf5, 0x21, 0x00


	//----- nvinfo : EIATTR_SPARSE_MMA_MASK
	.align		4
.L_69:
        /*0048*/ 	.byte	0x03, 0x50
        /*004a*/ 	.short	0x0000


	//----- nvinfo : EIATTR_MAXREG_COUNT
	.align		4
        /*004c*/ 	.byte	0x03, 0x1b
        /*004e*/ 	.short	0x00ff


	//----- nvinfo : EIATTR_MERCURY_ISA_VERSION
	.align		4
        /*0050*/ 	.byte	0x03, 0x5f
        /*0052*/ 	.short	0x0101


	//----- nvinfo : EIATTR_VRC_CTA_INIT_COUNT
	.align		4
        /*0054*/ 	.byte	0x02, 0x4a
	.zero		1
	.zero		1


	//----- nvinfo : EIATTR_EXIT_INSTR_OFFSETS
	.align		4
        /*0058*/ 	.byte	0x04, 0x1c
        /*005a*/ 	.short	(.L_71 - .L_70)


	//   ....[0]....
.L_70:
        /*005c*/ 	.word	0x00000070


	//   ....[1]....
        /*0060*/ 	.word	0x00000130


	//----- nvinfo : EIATTR_CBANK_PARAM_SIZE
	.align		4
.L_71:
        /*0064*/ 	.byte	0x03, 0x19
        /*0066*/ 	.short	0x001c


	//----- nvinfo : EIATTR_PARAM_CBANK
	.align		4
        /*0068*/ 	.byte	0x04, 0x0a
        /*006a*/ 	.short	(.L_73 - .L_72)
	.align		4
.L_72:
        /*006c*/ 	.word	index@(.nv.constant0._Z10sub_kernelPdS_S_i)
        /*0070*/ 	.short	0x0380
        /*0072*/ 	.short	0x001c


	//----- nvinfo : EIATTR_SW_WAR
	.align		4
.L_73:
        /*0074*/ 	.byte	0x04, 0x36
        /*0076*/ 	.short	(.L_75 - .L_74)
.L_74:
        /*0078*/ 	.word	0x00000008
.L_75:


//--------------------- .nv.info._Z10add_kernelPdS_S_i --------------------------
	.section	.nv.info._Z10add_kernelPdS_S_i,"",@"SHT_CUDA_INFO"
	.sectionflags	@""
	.align	4


	//----- nvinfo : EIATTR_CUDA_API_VERSION
	.align		4
        /*0000*/ 	.byte	0x04, 0x37
        /*0002*/ 	.short	(.L_77 - .L_76)
.L_76:
        /*0004*/ 	.word	0x00000082


	//----- nvinfo : EIATTR_KPARAM_INFO
	.align		4
.L_77:
        /*0008*/ 	.byte	0x04, 0x17
        /*000a*/ 	.short	(.L_79 - .L_78)
.L_78:
        /*000c*/ 	.word	0x00000000
        /*0010*/ 	.short	0x0003
        /*0012*/ 	.short	0x0018
        /*0014*/ 	.byte	0x00, 0xf0, 0x11, 0x00


	//----- nvinfo : EIATTR_KPARAM_INFO
	.align		4
.L_79:
        /*0018*/ 	.byte	0x04, 0x17
        /*001a*/ 	.short	(.L_81 - .L_80)
.L_80:
        /*001c*/ 	.word	0x00000000
        /*0020*/ 	.short	0x0002
        /*0022*/ 	.short	0x0010
        /*0024*/ 	.byte	0x00, 0xf5, 0x21, 0x00


	//----- nvinfo : EIATTR_KPARAM_INFO
	.align		4
.L_81:
        /*0028*/ 	.byte	0x04, 0x17
        /*002a*/ 	.short	(.L_83 - .L_82)
.L_82:
        /*002c*/ 	.word	0x00000000
        /*0030*/ 	.short	0x0001
        /*0032*/ 	.short	0x0008
        /*0034*/ 	.byte	0x00, 0xf5, 0x21, 0x00


	//----- nvinfo : EIATTR_KPARAM_INFO
	.align		4
.L_83:
        /*0038*/ 	.byte	0x04, 0x17
        /*003a*/ 	.short	(.L_85 - .L_84)
.L_84:
        /*003c*/ 	.word	0x00000000
        /*0040*/ 	.short	0x0000
        /*0042*/ 	.short	0x0000
        /*0044*/ 	.byte	0x00, 0xf5, 0x21, 0x00


	//----- nvinfo : EIATTR_SPARSE_MMA_MASK
	.align		4
.L_85:
        /*0048*/ 	.byte	0x03, 0x50
        /*004a*/ 	.short	0x0000


	//----- nvinfo : EIATTR_MAXREG_COUNT
	.align		4
        /*004c*/ 	.byte	0x03, 0x1b
        /*004e*/ 	.short	0x00ff


	//----- nvinfo : EIATTR_MERCURY_ISA_VERSION
	.align		4
        /*0050*/ 	.byte	0x03, 0x5f
        /*0052*/ 	.short	0x0101


	//----- nvinfo : EIATTR_VRC_CTA_INIT_COUNT
	.align		4
        /*0054*/ 	.byte	0x02, 0x4a
	.zero		1
	.zero		1


	//----- nvinfo : EIATTR_EXIT_INSTR_OFFSETS
	.align		4
        /*0058*/ 	.byte	0x04, 0x1c
        /*005a*/ 	.short	(.L_87 - .L_86)


	//   ....[0]....
.L_86:
        /*005c*/ 	.word	0x00000070


	//   ....[1]....
        /*0060*/ 	.word	0x00000130


	//----- nvinfo : EIATTR_CBANK_PARAM_SIZE
	.align		4
.L_87:
        /*0064*/ 	.byte	0x03, 0x19
        /*0066*/ 	.short	0x001c


	//----- nvinfo : EIATTR_PARAM_CBANK
	.align		4
        /*0068*/ 	.byte	0x04, 0x0a
        /*006a*/ 	.short	(.L_89 - .L_88)
	.align		4
.L_88:
        /*006c*/ 	.word	index@(.nv.constant0._Z10add_kernelPdS_S_i)
        /*0070*/ 	.short	0x0380
        /*0072*/ 	.short	0x001c


	//----- nvinfo : EIATTR_SW_WAR
	.align		4
.L_89:
        /*0074*/ 	.byte	0x04, 0x36
        /*0076*/ 	.short	(.L_91 - .L_90)
.L_90:
        /*0078*/ 	.word	0x00000008
.L_91:


//--------------------- .nv.callgraph             --------------------------
	.section	.nv.callgraph,"",@"SHT_CUDA_CALLGRAPH"
	.align	4
	.sectionentsize	8
	.align		4
        /*0000*/ 	.word	0x00000000
	.align		4
        /*0004*/ 	.word	0xffffffff
	.align		4
        /*0008*/ 	.word	0x00000000
	.align		4
        /*000c*/ 	.word	0xfffffffe
	.align		4
        /*0010*/ 	.word	0x00000000
	.align		4
        /*0014*/ 	.word	0xfffffffd
	.align		4
        /*0018*/ 	.word	0x00000000
	.align		4
        /*001c*/ 	.word	0xfffffffc


//--------------------- .text._Z10div_kernelPdS_S_i --------------------------
	.section	.text._Z10div_kernelPdS_S_i,"ax",@progbits
	.align	128
        .global         _Z10div_kernelPdS_S_i
        .type           _Z10div_kernelPdS_S_i,@function
        .size           _Z10div_kernelPdS_S_i,(.L_x_11 - _Z10div_kernelPdS_S_i)
        .other          _Z10div_kernelPdS_S_i,@"STO_CUDA_ENTRY STV_DEFAULT"
_Z10div_kernelPdS_S_i:
.text._Z10div_kernelPdS_S_i:
[----:B------:R-:W-:Y:S01]  /*0000*/  LDC R1, c[0x0][0x37c] ;  /* 0x0000df00ff017b82 */ /* 0x000fe20000000800 */
[----:B------:R-:W0:Y:S07]  /*0010*/  S2R R3, SR_TID.X ;  /* 0x0000000000037919 */ /* 0x000e2e0000002100 */
[----:B------:R-:W0:Y:S01]  /*0020*/  S2UR UR4, SR_CTAID.X ;  /* 0x00000000000479c3 */ /* 0x000e220000002500 */
[----:B------:R-:W1:Y:S07]  /*0030*/  LDCU UR5, c[0x0][0x398] ;  /* 0x00007300ff0577ac */ /* 0x000e6e0008000800 */
[----:B------:R-:W0:Y:S02]  /*0040*/  LDC R0, c[0x0][0x360] ;  /* 0x0000d800ff007b82 */ /* 0x000e240000000800 */
[----:B0-----:R-:W-:-:S05]  /*0050*/  IMAD R0, R0, UR4, R3 ;  /* 0x0000000400007c24 */ /* 0x001fca000f8e0203 */
[----:B-1----:R-:W-:-:S13]  /*0060*/  ISETP.GE.AND P0, PT, R0, UR5, PT ;  /* 0x0000000500007c0c */ /* 0x002fda000bf06270 */
[----:B------:R-:W-:Y:S05]  /*0070*/  @P0 EXIT ;  /* 0x000000000000094d */ /* 0x000fea0003800000 */
[----:B------:R-:W0:Y:S01]  /*0080*/  LDC.64 R4, c[0x0][0x388] ;  /* 0x0000e200ff047b82 */ /* 0x000e220000000a00 */
[----:B------:R-:W1:Y:S07]  /*0090*/  LDCU.64 UR4, c[0x0][0x358] ;  /* 0x00006b00ff0477ac */ /* 0x000e6e0008000a00 */
[----:B------:R-:W2:Y:S01]  /*00a0*/  LDC.64 R6, c[0x0][0x380] ;  /* 0x0000e000ff067b82 */ /* 0x000ea20000000a00 */
[----:B0-----:R-:W-:-:S06]  /*00b0*/  IMAD.WIDE R4, R0, 0x8, R4 ;  /* 0x0000000800047825 */ /* 0x001fcc00078e0204 */
[----:B-1----:R-:W3:Y:S01]  /*00c0*/  LDG.E.64 R4, desc[UR4][R4.64] ;  /* 0x0000000404047981 */ /* 0x002ee2000c1e1b00 */
[----:B--2---:R-:W-:-:S06]  /*00d0*/  IMAD.WIDE R6, R0, 0x8, R6 ;  /* 0x0000000800067825 */ /* 0x004fcc00078e0206 */
[----:B------:R-:W2:Y:S01]  /*00e0*/  LDG.E.64 R6, desc[UR4][R6.64] ;  /* 0x0000000406067981 */ /* 0x000ea2000c1e1b00 */
[----:B------:R-:W-:Y:S01]  /*00f0*/  IMAD.MOV.U32 R2, RZ, RZ, 0x1 ;  /* 0x00000001ff027424 */ /* 0x000fe200078e00ff */
[----:B------:R-:W-:Y:S01]  /*0100*/  BSSY.RECONVERGENT B0, `(.L_x_0) ;  /* 0x0000010000007945 */ /* 0x000fe20003800200 */
[----:B---3--:R-:W0:Y:S01]  /*0110*/  MUFU.RCP64H R3, R5 ;  /* 0x0000000500037308 */ /* 0x008e220000001800 */
[----:B--2---:R-:W-:-:S03]  /*0120*/  FSETP.GEU.AND P1, PT, |R7|, 6.5827683646048100446e-37, PT ;  /* 0x036000000700780b */ /* 0x004fc60003f2e200 */
[----:B0-----:R-:W-:-:S08]  /*0130*/  DFMA R8, -R4, R2, 1 ;  /* 0x3ff000000408742b */ /* 0x001fd00000000102 */
[----:B------:R-:W-:-:S08]  /*0140*/  DFMA R8, R8, R8, R8 ;  /* 0x000000080808722b */ /* 0x000fd00000000008 */
[----:B------:R-:W-:-:S08]  /*0150*/  DFMA R8, R2, R8, R2 ;  /* 0x000000080208722b */ /* 0x000fd00000000002 */
[----:B------:R-:W-:-:S08]  /*0160*/  DFMA R2, -R4, R8, 1 ;  /* 0x3ff000000402742b */ /* 0x000fd00000000108 */
[----:B------:R-:W-:-:S08]  /*0170*/  DFMA R2, R8, R2, R8 ;  /* 0x000000020802722b */ /* 0x000fd00000000008 */
[----:B------:R-:W-:-:S08]  /*0180*/  DMUL R8, R6, R2 ;  /* 0x0000000206087228 */ /* 0x000fd00000000000 */
[----:B------:R-:W-:-:S08]  /*0190*/  DFMA R10, -R4, R8, R6 ;  /* 0x00000008040a722b */ /* 0x000fd00000000106 */
[----:B------:R-:W-:-:S10]  /*01a0*/  DFMA R2, R2, R10, R8 ;  /* 0x0000000a0202722b */ /* 0x000fd40000000008 */
[----:B------:R-:W-:-:S05]  /*01b0*/  FFMA R8, RZ, R5, R3 ;  /* 0x00000005ff087223 */ /* 0x000fca0000000003 */
[----:B------:R-:W-:-:S13]  /*01c0*/  FSETP.GT.AND P0, PT, |R8|, 1.469367938527859385e-39, PT ;  /* 0x001000000800780b */ /* 0x000fda0003f04200 */
[----:B------:R-:W-:Y:S05]  /*01d0*/  @P0 BRA P1, `(.L_x_1) ;  /* 0x0000000000080947 */ /* 0x000fea0000800000 */
[----:B------:R-:W-:-:S07]  /*01e0*/  MOV R10, 0x200 ;  /* 0x00000200000a7802 */ /* 0x000fce0000000f00 */
[----:B------:R-:W-:Y:S05]  /*01f0*/  CALL.REL.NOINC `($__internal_0_$__cuda_sm20_div_rn_f64_full) ;  /* 0x0000000000147944 */ /* 0x000fea0003c00000 */
.L_x_1:
[----:B------:R-:W-:Y:S05]  /*0200*/  BSYNC.RECONVERGENT B0 ;  /* 0x0000000000007941 */ /* 0x000fea0003800200 */
.L_x_0:
[----:B------:R-:W0:Y:S02]  /*0210*/  LDC.64 R4, c[0x0][0x390] ;  /* 0x0000e400ff047b82 */ /* 0x000e240000000a00 */
[----:B0-----:R-:W-:-:S05]  /*0220*/  IMAD.WIDE R4, R0, 0x8, R4 ;  /* 0x0000000800047825 */ /* 0x001fca00078e0204 */
[----:B------:R-:W-:Y:S01]  /*0230*/  STG.E.64 desc[UR4][R4.64], R2 ;  /* 0x0000000204007986 */ /* 0x000fe2000c101b04 */
[----:B------:R-:W-:Y:S05]  /*0240*/  EXIT ;  /* 0x000000000000794d */ /* 0x000fea0003800000 */
        .weak           $__internal_0_$__cuda_sm20_div_rn_f64_full
        .type           $__internal_0_$__cuda_sm20_div_rn_f64_full,@function
        .size           $__internal_0_$__cuda_sm20_div_rn_f64_full,(.L_x_11 - $__internal_0_$__cuda_sm20_div_rn_f64_full)
$__internal_0_$__cuda_sm20_div_rn_f64_full:
[C---:B------:R-:W-:Y:S01]  /*0250*/  FSETP.GEU.AND P0, PT, |R5|.reuse, 1.469367938527859385e-39, PT ;  /* 0x001000000500780b */ /* 0x040fe20003f0e200 */
[----:B------:R-:W-:Y:S01]  /*0260*/  IMAD.MOV.U32 R16, RZ, RZ, 0x1 ;  /* 0x00000001ff107424 */ /* 0x000fe200078e00ff */
[----:B------:R-:W-:Y:S01]  /*0270*/  LOP3.LUT R2, R5, 0x800fffff, RZ, 0xc0, !PT ;  /* 0x800fffff05027812 */ /* 0x000fe200078ec0ff */
[----:B------:R-:W-:Y:S01]  /*0280*/  BSSY.RECONVERGENT B1, `(.L_x_2) ;  /* 0x0000055000017945 */ /* 0x000fe20003800200 */
[C---:B------:R-:W-:Y:S02]  /*0290*/  FSETP.GEU.AND P2, PT, |R7|.reuse, 1.469367938527859385e-39, PT ;  /* 0x001000000700780b */ /* 0x040fe40003f4e200 */
[----:B------:R-:W-:Y:S01]  /*02a0*/  LOP3.LUT R3, R2, 0x3ff00000, RZ, 0xfc, !PT ;  /* 0x3ff0000002037812 */ /* 0x000fe200078efcff */
[----:B------:R-:W-:Y:S01]  /*02b0*/  IMAD.MOV.U32 R2, RZ, RZ, R4 ;  /* 0x000000ffff027224 */ /* 0x000fe200078e0004 */
[----:B------:R-:W-:Y:S02]  /*02c0*/  LOP3.LUT R11, R7, 0x7ff00000, RZ, 0xc0, !PT ;  /* 0x7ff00000070b7812 */ /* 0x000fe400078ec0ff */
[----:B------:R-:W-:-:S03]  /*02d0*/  LOP3.LUT R14, R5, 0x7ff00000, RZ, 0xc0, !PT ;  /* 0x7ff00000050e7812 */ /* 0x000fc600078ec0ff */
[----:B------:R-:W-:Y:S01]  /*02e0*/  @!P0 DMUL R2, R4, 8.98846567431157953865e+307 ;  /* 0x7fe0000004028828 */ /* 0x000fe20000000000 */
[----:B------:R-:W-:-:S03]  /*02f0*/  ISETP.GE.U32.AND P1, PT, R11, R14, PT ;  /* 0x0000000e0b00720c */ /* 0x000fc60003f26070 */
[----:B------:R-:W-:Y:S01]  /*0300*/  @!P2 LOP3.LUT R12, R5, 0x7ff00000, RZ, 0xc0, !PT ;  /* 0x7ff00000050ca812 */ /* 0x000fe200078ec0ff */
[----:B------:R-:W-:Y:S01]  /*0310*/  @!P2 IMAD.MOV.U32 R18, RZ, RZ, RZ ;  /* 0x000000ffff12a224 */ /* 0x000fe200078e00ff */
[----:B------:R-:W0:Y:S02]  /*0320*/  MUFU.RCP64H R17, R3 ;  /* 0x0000000300117308 */ /* 0x000e240000001800 */
[----:B------:R-:W-:Y:S01]  /*0330*/  @!P2 ISETP.GE.U32.AND P3, PT, R11, R12, PT ;  /* 0x0000000c0b00a20c */ /* 0x000fe20003f66070 */
[----:B------:R-:W-:-:S05]  /*0340*/  IMAD.MOV.U32 R12, RZ, RZ, 0x1ca00000 ;  /* 0x1ca00000ff0c7424 */ /* 0x000fca00078e00ff */
[----:B------:R-:W-:-:S04]  /*0350*/  @!P2 SEL R13, R12, 0x63400000, !P3 ;  /* 0x634000000c0da807 */ /* 0x000fc80005800000 */
[----:B------:R-:W-:-:S04]  /*0360*/  @!P2 LOP3.LUT R13, R13, 0x80000000, R7, 0xf8, !PT ;  /* 0x800000000d0da812 */ /* 0x000fc800078ef807 */
[----:B------:R-:W-:Y:S01]  /*0370*/  @!P2 LOP3.LUT R19, R13, 0x100000, RZ, 0xfc, !PT ;  /* 0x001000000d13a812 */ /* 0x000fe200078efcff */
[----:B0-----:R-:W-:-:S08]  /*0380*/  DFMA R8, R16, -R2, 1 ;  /* 0x3ff000001008742b */ /* 0x001fd00000000802 */
[----:B------:R-:W-:-:S08]  /*0390*/  DFMA R8, R8, R8, R8 ;  /* 0x000000080808722b */ /* 0x000fd00000000008 */
[----:B------:R-:W-:Y:S01]  /*03a0*/  DFMA R16, R16, R8, R16 ;  /* 0x000000081010722b */ /* 0x000fe20000000010 */
[----:B------:R-:W-:Y:S01]  /*03b0*/  SEL R9, R12, 0x63400000, !P1 ;  /* 0x634000000c097807 */ /* 0x000fe20004800000 */
[----:B------:R-:W-:-:S03]  /*03c0*/  IMAD.MOV.U32 R8, RZ, RZ, R6 ;  /* 0x000000ffff087224 */ /* 0x000fc600078e0006 */
[----:B------:R-:W-:-:S03]  /*03d0*/  LOP3.LUT R9, R9, 0x800fffff, R7, 0xf8, !PT ;  /* 0x800fffff09097812 */ /* 0x000fc600078ef807 */
[----:B------:R-:W-:-:S03]  /*03e0*/  DFMA R20, R16, -R2, 1 ;  /* 0x3ff000001014742b */ /* 0x000fc60000000802 */
[----:B------:R-:W-:-:S05]  /*03f0*/  @!P2 DFMA R8, R8, 2, -R18 ;  /* 0x400000000808a82b */ /* 0x000fca0000000812 */
[----:B------:R-:W-:Y:S01]  /*0400*/  DFMA R16, R16, R20, R16 ;  /* 0x000000141010722b */ /* 0x000fe20000000010 */
[----:B------:R-:W-:Y:S02]  /*0410*/  IMAD.MOV.U32 R21, RZ, RZ, R11 ;  /* 0x000000ffff157224 */ /* 0x000fe400078e000b */
[----:B------:R-:W-:Y:S01]  /*0420*/  IMAD.MOV.U32 R20, RZ, RZ, R14 ;  /* 0x000000ffff147224 */ /* 0x000fe200078e000e */
[----:B------:R-:W-:Y:S02]  /*0430*/  @!P0 LOP3.LUT R20, R3, 0x7ff00000, RZ, 0xc0, !PT ;  /* 0x7ff0000003148812 */ /* 0x000fe400078ec0ff */
[----:B------:R-:W-:Y:S02]  /*0440*/  @!P2 LOP3.LUT R21, R9, 0x7ff00000, RZ, 0xc0, !PT ;  /* 0x7ff000000915a812 */ /* 0x000fe400078ec0ff */
[----:B------:R-:W-:Y:S01]  /*0450*/  DMUL R18, R16, R8 ;  /* 0x0000000810127228 */ /* 0x000fe20000000000 */
[----:B------:R-:W-:Y:S02]  /*0460*/  VIADD R22, R20, 0xffffffff ;  /* 0xffffffff14167836 */ /* 0x000fe40000000000 */
[----:B------:R-:W-:-:S05]  /*0470*/  VIADD R13, R21, 0xffffffff ;  /* 0xffffffff150d7836 */ /* 0x000fca0000000000 */
[----:B------:R-:W-:Y:S01]  /*0480*/  DFMA R14, R18, -R2, R8 ;  /* 0x80000002120e722b */ /* 0x000fe20000000008 */
[----:B------:R-:W-:-:S04]  /*0490*/  ISETP.GT.U32.AND P0, PT, R13, 0x7feffffe, PT ;  /* 0x7feffffe0d00780c */ /* 0x000fc80003f04070 */
[----:B------:R-:W-:-:S03]  /*04a0*/  ISETP.GT.U32.OR P0, PT, R22, 0x7feffffe, P0 ;  /* 0x7feffffe1600780c */ /* 0x000fc60000704470 */
[----:B------:R-:W-:-:S10]  /*04b0*/  DFMA R14, R16, R14, R18 ;  /* 0x0000000e100e722b */ /* 0x000fd40000000012 */
[----:B------:R-:W-:Y:S05]  /*04c0*/  @P0 BRA `(.L_x_3) ;  /* 0x00000000006c0947 */ /* 0x000fea0003800000 */
[----:B------:R-:W-:-:S04]  /*04d0*/  LOP3.LUT R16, R5, 0x7ff00000, RZ, 0xc0, !PT ;  /* 0x7ff0000005107812 */ /* 0x000fc800078ec0ff */
[CC--:B------:R-:W-:Y:S02]  /*04e0*/  VIADDMNMX R6, R11.reuse, -R16.reuse, 0xb9600000, !PT ;  /* 0xb96000000b067446 */ /* 0x0c0fe40007800910 */
[----:B------:R-:W-:Y:S02]  /*04f0*/  ISETP.GE.U32.AND P0, PT, R11, R16, PT ;  /* 0x000000100b00720c */ /* 0x000fe40003f06070 */
[----:B------:R-:W-:Y:S02]  /*0500*/  VIMNMX R6, PT, PT, R6, 0x46a00000, PT ;  /* 0x46a0000006067848 */ /* 0x000fe40003fe0100 */
[----:B------:R-:W-:-:S05]  /*0510*/  SEL R11, R12, 0x63400000, !P0 ;  /* 0x634000000c0b7807 */ /* 0x000fca0004000000 */
[----:B------:R-:W-:Y:S02]  /*0520*/  IMAD.IADD R11, R6, 0x1, -R11 ;  /* 0x00000001060b7824 */ /* 0x000fe400078e0a0b */
[----:B------:R-:W-:Y:S02]  /*0530*/  IMAD.MOV.U32 R6, RZ, RZ, RZ ;  /* 0x000000ffff067224 */ /* 0x000fe400078e00ff */
[----:B------:R-:W-:-:S06]  /*0540*/  VIADD R7, R11, 0x7fe00000 ;  /* 0x7fe000000b077836 */ /* 0x000fcc0000000000 */
[----:B------:R-:W-:-:S10]  /*0550*/  DMUL R12, R14, R6 ;  /* 0x000000060e0c7228 */ /* 0x000fd40000000000 */
[----:B------:R-:W-:-:S13]  /*0560*/  FSETP.GTU.AND P0, PT, |R13|, 1.469367938527859385e-39, PT ;  /* 0x001000000d00780b */ /* 0x000fda0003f0c200 */
[----:B------:R-:W-:Y:S05]  /*0570*/  @P0 BRA `(.L_x_4) ;  /* 0x0000000000940947 */ /* 0x000fea0003800000 */
[----:B------:R-:W-:Y:S01]  /*0580*/  DFMA R2, R14, -R2, R8 ;  /* 0x800000020e02722b */ /* 0x000fe20000000008 */
[----:B------:R-:W-:-:S09]  /*0590*/  IMAD.MOV.U32 R6, RZ, RZ, RZ ;  /* 0x000000ffff067224 */ /* 0x000fd200078e00ff */
[C---:B------:R-:W-:Y:S02]  /*05a0*/  FSETP.NEU.AND P0, PT, R3.reuse, RZ, PT ;  /* 0x000000ff0300720b */ /* 0x040fe40003f0d000 */
[----:B------:R-:W-:-:S04]  /*05b0*/  LOP3.LUT R5, R3, 0x80000000, R5, 0x48, !PT ;  /* 0x8000000003057812 */ /* 0x000fc800078e4805 */
[----:B------:R-:W-:-:S07]  /*05c0*/  LOP3.LUT R7, R5, R7, RZ, 0xfc, !PT ;  /* 0x0000000705077212 */ /* 0x000fce00078efcff */
[----:B------:R-:W-:Y:S05]  /*05d0*/  @!P0 BRA `(.L_x_4) ;  /* 0x00000000007c8947 */ /* 0x000fea0003800000 */
[----:B------:R-:W-:Y:S01]  /*05e0*/  IMAD.MOV R3, RZ, RZ, -R11 ;  /* 0x000000ffff037224 */ /* 0x000fe200078e0a0b */
[----:B------:R-:W-:Y:S01]  /*05f0*/  DMUL.RP R6, R14, R6 ;  /* 0x000000060e067228 */ /* 0x000fe20000008000 */
[----:B------:R-:W-:Y:S01]  /*0600*/  IMAD.MOV.U32 R2, RZ, RZ, RZ ;  /* 0x000000ffff027224 */ /* 0x000fe200078e00ff */
[----:B------:R-:W-:-:S05]  /*0610*/  IADD3 R11, PT, PT, -R11, -0x43300000, RZ ;  /* 0xbcd000000b0b7810 */ /* 0x000fca0007ffe1ff */
[----:B------:R-:W-:-:S03]  /*0620*/  DFMA R2, R12, -R2, R14 ;  /* 0x800000020c02722b */ /* 0x000fc6000000000e */
[----:B------:R-:W-:-:S07]  /*0630*/  LOP3.LUT R5, R7, R5, RZ, 0x3c, !PT ;  /* 0x0000000507057212 */ /* 0x000fce00078e3cff */
[----:B------:R-:W-:-:S04]  /*0640*/  FSETP.NEU.AND P0, PT, |R3|, R11, PT ;  /* 0x0000000b0300720b */ /* 0x000fc80003f0d200 */
[----:B------:R-:W-:Y:S02]  /*0650*/  FSEL R12, R6, R12, !P0 ;  /* 0x0000000c060c7208 */ /* 0x000fe40004000000 */
[----:B------:R-:W-:Y:S01]  /*0660*/  FSEL R13, R5, R13, !P0 ;  /* 0x0000000d050d7208 */ /* 0x000fe20004000000 */
[----:B------:R-:W-:Y:S06]  /*0670*/  BRA `(.L_x_4) ;  /* 0x0000000000547947 */ /* 0x000fec0003800000 */
.L_x_3:
[----:B------:R-:W-:-:S14]  /*0680*/  DSETP.NAN.AND P0, PT, R6, R6, PT ;  /* 0x000000060600722a */ /* 0x000fdc0003f08000 */
[----:B------:R-:W-:Y:S05]  /*0690*/  @P0 BRA `(.L_x_5) ;  /* 0x0000000000440947 */ /* 0x000fea0003800000 */
[----:B------:R-:W-:-:S14]  /*06a0*/  DSETP.NAN.AND P0, PT, R4, R4, PT ;  /* 0x000000040400722a */ /* 0x000fdc0003f08000 */
[----:B------:R-:W-:Y:S05]  /*06b0*/  @P0 BRA `(.L_x_6) ;  /* 0x0000000000300947 */ /* 0x000fea0003800000 */
[----:B------:R-:W-:Y:S01]  /*06c0*/  ISETP.NE.AND P0, PT, R21, R20, PT ;  /* 0x000000141500720c */ /* 0x000fe20003f05270 */
[----:B------:R-:W-:Y:S02]  /*06d0*/  IMAD.MOV.U32 R12, RZ, RZ, 0x0 ;  /* 0x00000000ff0c7424 */ /* 0x000fe400078e00ff */
[----:B------:R-:W-:-:S10]  /*06e0*/  IMAD.MOV.U32 R13, RZ, RZ, -0x80000 ;  /* 0xfff80000ff0d7424 */ /* 0x000fd400078e00ff */
[----:B------:R-:W-:Y:S05]  /*06f0*/  @!P0 BRA `(.L_x_4) ;  /* 0x0000000000348947 */ /* 0x000fea0003800000 */
[----:B------:R-:W-:Y:S02]  /*0700*/  ISETP.NE.AND P0, PT, R21, 0x7ff00000, PT ;  /* 0x7ff000001500780c */ /* 0x000fe40003f05270 */
[----:B------:R-:W-:Y:S02]  /*0710*/  LOP3.LUT R13, R7, 0x80000000, R5, 0x48, !PT ;  /* 0x80000000070d7812 */ /* 0x000fe400078e4805 */
[----:B------:R-:W-:-:S13]  /*0720*/  ISETP.EQ.OR P0, PT, R20, RZ, !P0 ;  /* 0x000000ff1400720c */ /* 0x000fda0004702670 */
[----:B------:R-:W-:Y:S01]  /*0730*/  @P0 LOP3.LUT R2, R13, 0x7ff00000, RZ, 0xfc, !PT ;  /* 0x7ff000000d020812 */ /* 0x000fe200078efcff */
[----:B------:R-:W-:Y:S02]  /*0740*/  @!P0 IMAD.MOV.U32 R12, RZ, RZ, RZ ;  /* 0x000000ffff0c8224 */ /* 0x000fe400078e00ff */
[----:B------:R-:W-:Y:S02]  /*0750*/  @P0 IMAD.MOV.U32 R12, RZ, RZ, RZ ;  /* 0x000000ffff0c0224 */ /* 0x000fe400078e00ff */
[----:B------:R-:W-:Y:S01]  /*0760*/  @P0 IMAD.MOV.U32 R13, RZ, RZ, R2 ;  /* 0x000000ffff0d0224 */ /* 0x000fe200078e0002 */
[----:B------:R-:W-:Y:S06]  /*0770*/  BRA `(.L_x_4) ;  /* 0x0000000000147947 */ /* 0x000fec0003800000 */
.L_x_6:
[----:B------:R-:W-:Y:S01]  /*0780*/  LOP3.LUT R13, R5, 0x80000, RZ, 0xfc, !PT ;  /* 0x00080000050d7812 */ /* 0x000fe200078efcff */
[----:B------:R-:W-:Y:S01]  /*0790*/  IMAD.MOV.U32 R12, RZ, RZ, R4 ;  /* 0x000000ffff0c7224 */ /* 0x000fe200078e0004 */
[----:B------:R-:W-:Y:S06]  /*07a0*/  BRA `(.L_x_4) ;  /* 0x0000000000087947 */ /* 0x000fec0003800000 */
.L_x_5:
[----:B------:R-:W-:Y:S01]  /*07b0*/  LOP3.LUT R13, R7, 0x80000, RZ, 0xfc, !PT ;  /* 0x00080000070d7812 */ /* 0x000fe200078efcff */
[----:B------:R-:W-:-:S07]  /*07c0*/  IMAD.MOV.U32 R12, RZ, RZ, R6 ;  /* 0x000000ffff0c7224 */ /* 0x000fce00078e0006 */
.L_x_4:
[----:B------:R-:W-:Y:S05]  /*07d0*/  BSYNC.RECONVERGENT B1 ;  /* 0x0000000000017941 */ /* 0x000fea0003800200 */
.L_x_2:
[----:B------:R-:W-:Y:S02]  /*07e0*/  IMAD.MOV.U32 R11, RZ, RZ, 0x0 ;  /* 0x00000000ff0b7424 */ /* 0x000fe400078e00ff */
[----:B------:R-:W-:Y:S02]  /*07f0*/  IMAD.MOV.U32 R2, RZ, RZ, R12 ;  /* 0x000000ffff027224 */ /* 0x000fe400078e000c */
[----:B------:R-:W-:Y:S01]  /*0800*/  IMAD.MOV.U32 R3, RZ, RZ, R13 ;  /* 0x000000ffff037224 */ /* 0x000fe200078e000d */
[----:B------:R-:W-:Y:S06]  /*0810*/  RET.REL.NODEC R10 `(_Z10div_kernelPdS_S_i) ;  /* 0xfffffff40af87950 */ /* 0x000fec0003c3ffff */
.L_x_7:
[----:B------:R-:W-:-:S00]  /*0820*/  BRA `(.L_x_7) ;  /* 0xfffffffc00fc7947 */ /* 0x000fc0000383ffff */
[----:B------:R-:W-:-:S00]  /*0830*/  NOP ;  /* 0x0000000000007918 */ /* 0x000fc00000000000 */
        /* <DEDUP_REMOVED lines=12> */
.L_x_11:


//--------------------- .text._Z10mul_kernelPdS_S_i --------------------------
	.section	.text._Z10mul_kernelPdS_S_i,"ax",@progbits
	.align	128
        .global         _Z10mul_kernelPdS_S_i
        .type           _Z10mul_kernelPdS_S_i,@function
        .size           _Z10mul_kernelPdS_S_i,(.L_x_13 - _Z10mul_kernelPdS_S_i)
        .other          _Z10mul_kernelPdS_S_i,@"STO_CUDA_ENTRY STV_DEFAULT"
_Z10mul_kernelPdS_S_i:
.text._Z10mul_kernelPdS_S_i:
        /* <DEDUP_REMOVED lines=10> */
[----:B------:R-:W2:Y:S08]  /*00a0*/  LDC.64 R4, c[0x0][0x388] ;  /* 0x0000e200ff047b82 */ /* 0x000eb00000000a00 */
[----:B------:R-:W3:Y:S01]  /*00b0*/  LDC.64 R8, c[0x0][0x390] ;  /* 0x0000e400ff087b82 */ /* 0x000ee20000000a00 */
[----:B0-----:R-:W-:-:S06]  /*00c0*/  IMAD.WIDE R2, R11, 0x8, R2 ;  /* 0x000000080b027825 */ /* 0x001fcc00078e0202 */
[----:B-1----:R-:W4:Y:S01]  /*00d0*/  LDG.E.64 R2, desc[UR4][R2.64] ;  /* 0x0000000402027981 */ /* 0x002f22000c1e1b00 */
[----:B--2---:R-:W-:-:S06]  /*00e0*/  IMAD.WIDE R4, R11, 0x8, R4 ;  /* 0x000000080b047825 */ /* 0x004fcc00078e0204 */
[----:B------:R-:W4:Y:S01]  /*00f0*/  LDG.E.64 R4, desc[UR4][R4.64] ;  /* 0x0000000404047981 */ /* 0x000f22000c1e1b00 */
[----:B---3--:R-:W-:Y:S01]  /*0100*/  IMAD.WIDE R8, R11, 0x8, R8 ;  /* 0x000000080b087825 */ /* 0x008fe200078e0208 */
[----:B----4-:R-:W-:-:S07]  /*0110*/  DMUL R6, R2, R4 ;  /* 0x0000000402067228 */ /* 0x010fce0000000000 */
[----:B------:R-:W-:Y:S01]  /*0120*/  STG.E.64 desc[UR4][R8.64], R6 ;  /* 0x0000000608007986 */ /* 0x000fe2000c101b04 */
[----:B------:R-:W-:Y:S05]  /*0130*/  EXIT ;  /* 0x000000000000794d */ /* 0x000fea0003800000 */
.L_x_8:
        /* <DEDUP_REMOVED lines=12> */
.L_x_13:


//--------------------- .text._Z10sub_kernelPdS_S_i --------------------------
	.section	.text._Z10sub_kernelPdS_S_i,"ax",@progbits
	.align	128
        .global         _Z10sub_kernelPdS_S_i
        .type           _Z10sub_kernelPdS_S_i,@function
        .size           _Z10sub_kernelPdS_S_i,(.L_x_14 - _Z10sub_kernelPdS_S_i)
        .other          _Z10sub_kernelPdS_S_i,@"STO_CUDA_ENTRY STV_DEFAULT"
_Z10sub_kernelPdS_S_i:
.text._Z10sub_kernelPdS_S_i:
        /* <DEDUP_REMOVED lines=17> */
[----:B----4-:R-:W-:-:S07]  /*0110*/  DADD R6, R2, -R4 ;  /* 0x0000000002067229 */ /* 0x010fce0000000804 */
[----:B------:R-:W-:Y:S01]  /*0120*/  STG.E.64 desc[UR4][R8.64], R6 ;  /* 0x0000000608007986 */ /* 0x000fe2000c101b04 */
[----:B------:R-:W-:Y:S05]  /*0130*/  EXIT ;  /* 0x000000000000794d */ /* 0x000fea0003800000 */
.L_x_9:
        /* <DEDUP_REMOVED lines=12> */
.L_x_14:


//--------------------- .text._Z10add_kernelPdS_S_i --------------------------
	.section	.text._Z10add_kernelPdS_S_i,"ax",@progbits
	.align	128
        .global         _Z10add_kernelPdS_S_i
        .type           _Z10add_kernelPdS_S_i,@function
        .size           _Z10add_kernelPdS_S_i,(.L_x_15 - _Z10add_kernelPdS_S_i)
        .other          _Z10add_kernelPdS_S_i,@"STO_CUDA_ENTRY STV_DEFAULT"
_Z10add_kernelPdS_S_i:
.text._Z10add_kernelPdS_S_i:
        /* <DEDUP_REMOVED lines=17> */
[----:B----4-:R-:W-:-:S07]  /*0110*/  DADD R6, R2, R4 ;  /* 0x0000000002067229 */ /* 0x010fce0000000004 */
[----:B------:R-:W-:Y:S01]  /*0120*/  STG.E.64 desc[UR4][R8.64], R6 ;  /* 0x0000000608007986 */ /* 0x000fe2000c101b04 */
[----:B------:R-:W-:Y:S05]  /*0130*/  EXIT ;  /* 0x000000000000794d */ /* 0x000fea0003800000 */
.L_x_10:
        /* <DEDUP_REMOVED lines=12> */
.L_x_15:


//--------------------- .nv.shared.reserved.0     --------------------------
	.section	.nv.shared.reserved.0,"aw",@nobits
	.weak		__nv_reservedSMEM_offset_0_alias
	.size		__nv_reservedSMEM_offset_0_alias, 0, 64
	.other		__nv_reservedSMEM_offset_0_alias,@"STO_CUDA_RESERVED_SHARED STV_DEFAULT"
__nv_reservedSMEM_offset_0_alias:
	.zero		0
	.zero		64


//--------------------- .nv.constant0._Z10div_kernelPdS_S_i --------------------------
	.section	.nv.constant0._Z10div_kernelPdS_S_i,"a",@progbits
	.sectionflags	@""
	.align	4
.nv.constant0._Z10div_kernelPdS_S_i:
	.zero		924


//--------------------- .nv.constant0._Z10mul_kernelPdS_S_i --------------------------
	.section	.nv.constant0._Z10mul_kernelPdS_S_i,"a",@progbits
	.sectionflags	@""
	.align	4
.nv.constant0._Z10mul_kernelPdS_S_i:
	.zero		924


//--------------------- .nv.constant0._Z10sub_kernelPdS_S_i --------------------------
	.section	.nv.constant0._Z10sub_kernelPdS_S_i,"a",@progbits
	.sectionflags	@""
	.align	4
.nv.constant0._Z10sub_kernelPdS_S_i:
	.zero		924


//--------------------- .nv.constant0._Z10add_kernelPdS_S_i --------------------------
	.section	.nv.constant0._Z10add_kernelPdS_S_i,"a",@progbits
	.sectionflags	@""
	.align	4
.nv.constant0._Z10add_kernelPdS_S_i:
	.zero		924


//--------------------- SYMBOLS --------------------------

	.type		.nv.reservedSmem.offset0,@object
	.size		.nv.reservedSmem.offset0,0x4
